//
// Generated by NVIDIA NVVM Compiler
//
// Compiler Build ID: CL-36424714
// Cuda compilation tools, release 13.0, V13.0.88
// Based on NVVM 20.0.0
//

.version 9.0
.target sm_100
.address_size 64

	// .globl	_Z13sum_reductionPiS_
// _ZZ13sum_reductionPiS_E11partial_sum has been demoted

.visible .entry _Z13sum_reductionPiS_(
	.param .u64 .ptr .align 1 _Z13sum_reductionPiS__param_0,
	.param .u64 .ptr .align 1 _Z13sum_reductionPiS__param_1
)
{
	.reg .pred 	%p<5>;
	.reg .b32 	%r<24>;
	.reg .b64 	%rd<11>;
	// demoted variable
	.shared .align 4 .b8 _ZZ13sum_reductionPiS_E11partial_sum[4096];
	ld.param.u64 	%rd2, [_Z13sum_reductionPiS__param_0];
	ld.param.u64 	%rd1, [_Z13sum_reductionPiS__param_1];
	cvta.to.global.u64 	%rd3, %rd2;
	mov.u32 	%r1, %ctaid.x;
	mov.u32 	%r23, %ntid.x;
	mul.lo.s32 	%r7, %r1, %r23;
	mov.u32 	%r3, %tid.x;
	add.s32 	%r8, %r7, %r3;
	shl.b32 	%r9, %r7, 1;
	mul.wide.s32 	%rd4, %r8, 4;
	add.s64 	%rd5, %rd3, %rd4;
	ld.global.u32 	%r10, [%rd5];
	add.s32 	%r11, %r23, %r3;
	add.s32 	%r12, %r11, %r9;
	mul.wide.u32 	%rd6, %r12, 4;
	add.s64 	%rd7, %rd3, %rd6;
	ld.global.u32 	%r13, [%rd7];
	add.s32 	%r14, %r13, %r10;
	shl.b32 	%r15, %r3, 2;
	mov.u32 	%r16, _ZZ13sum_reductionPiS_E11partial_sum;
	add.s32 	%r4, %r16, %r15;
	st.shared.u32 	[%r4], %r14;
	bar.sync 	0;
	setp.lt.u32 	%p1, %r23, 2;
	@%p1 bra 	$L__BB0_4;
$L__BB0_1:
	shr.u32 	%r6, %r23, 1;
	setp.ge.u32 	%p2, %r3, %r6;
	@%p2 bra 	$L__BB0_3;
	shl.b32 	%r17, %r6, 2;
	add.s32 	%r18, %r4, %r17;
	ld.shared.u32 	%r19, [%r18];
	ld.shared.u32 	%r20, [%r4];
	add.s32 	%r21, %r20, %r19;
	st.shared.u32 	[%r4], %r21;
$L__BB0_3:
	bar.sync 	0;
	setp.gt.u32 	%p3, %r23, 3;
	mov.u32 	%r23, %r6;
	@%p3 bra 	$L__BB0_1;
$L__BB0_4:
	setp.ne.s32 	%p4, %r3, 0;
	@%p4 bra 	$L__BB0_6;
	ld.shared.u32 	%r22, [_ZZ13sum_reductionPiS_E11partial_sum];
	cvta.to.global.u64 	%rd8, %rd1;
	mul.wide.u32 	%rd9, %r1, 4;
	add.s64 	%rd10, %rd8, %rd9;
	st.global.u32 	[%rd10], %r22;
$L__BB0_6:
	ret;

}


// ===== COMPILED SASS (sm_100) =====

	.target	sm_100

	.elftype	@"ET_EXEC"


//--------------------- .note.nv.tkinfo           --------------------------
	.section	.note.nv.tkinfo,"",@"SHT_NOTE"
	.sectionflags	@"SHF_NOTE_NV_TKINFO"
	.tkinfo
        /*0018*/ 	.word	0x00000002
        /*0030*/ 	.string	""
        /*0030*/ 	.string	"ptxas"
        /*0030*/ 	.string	"Cuda compilation tools, release 13.0, V13.0.88"
        /*0030*/ 	.string	"Build cuda_13.0.r13.0/compiler.36424714_0"
        /*0030*/ 	.string	"-arch sm_100 -m 64 "



//--------------------- .note.nv.cuinfo           --------------------------
	.section	.note.nv.cuinfo,"",@"SHT_NOTE"
	.sectionflags	@"SHF_NOTE_NV_CUINFO"
        /*0018*/ 	.short	0x0002
        /*001a*/ 	.short	0x0064
        /*001c*/ 	.short	0x0082
	.zero		2


//--------------------- .nv.info                  --------------------------
	.section	.nv.info,"",@"SHT_CUDA_INFO"
	.align	4


	//----- nvinfo : EIATTR_REGCOUNT
	.align		4
        /*0000*/ 	.byte	0x04, 0x2f
        /*0002*/ 	.short	(.L_1 - .L_0)
	.align		4
.L_0:
        /*0004*/ 	.word	index@(_Z13sum_reductionPiS_)
        /*0008*/ 	.word	0x0000000e


	//----- nvinfo : EIATTR_FRAME_SIZE
	.align		4
.L_1:
        /*000c*/ 	.byte	0x04, 0x11
        /*000e*/ 	.short	(.L_3 - .L_2)
	.align		4
.L_2:
        /*0010*/ 	.word	index@(_Z13sum_reductionPiS_)
        /*0014*/ 	.word	0x00000000


	//----- nvinfo : EIATTR_MIN_STACK_SIZE
	.align		4
.L_3:
        /*0018*/ 	.byte	0x04, 0x12
        /*001a*/ 	.short	(.L_5 - .L_4)
	.align		4
.L_4:
        /*001c*/ 	.word	index@(_Z13sum_reductionPiS_)
        /*0020*/ 	.word	0x00000000
.L_5:


//--------------------- .nv.compat                --------------------------
	.section	.nv.compat,"",@"SHT_CUDA_COMPAT_INFO"
	.align	4
        /*0000*/ 	.byte	0x02, 0x09, 0x00, 0x00, 0x02, 0x02, 0x01, 0x00, 0x02, 0x05, 0x05, 0x00, 0x03, 0x07, 0x01, 0x01
        /*0010*/ 	.byte	0x02, 0x03, 0x00, 0x00, 0x02, 0x06, 0x01, 0x00, 0x04, 0x0b, 0x08, 0x00, 0x09, 0x00, 0x00, 0x00
        /*0020*/ 	.byte	0x00, 0x00, 0x00, 0x00


//--------------------- .nv.info._Z13sum_reductionPiS_ --------------------------
	.section	.nv.info._Z13sum_reductionPiS_,"",@"SHT_CUDA_INFO"
	.sectionflags	@""
	.align	4


	//----- nvinfo : EIATTR_CUDA_API_VERSION
	.align		4
        /*0000*/ 	.byte	0x04, 0x37
        /*0002*/ 	.short	(.L_7 - .L_6)
.L_6:
        /*0004*/ 	.word	0x00000082


	//----- nvinfo : EIATTR_KPARAM_INFO
	.align		4
.L_7:
        /*0008*/ 	.byte	0x04, 0x17
        /*000a*/ 	.short	(.L_9 - .L_8)
.L_8:
        /*000c*/ 	.word	0x00000000
        /*0010*/ 	.short	0x0001
        /*0012*/ 	.short	0x0008
        /*0014*/ 	.byte	0x00, 0xf5, 0x21, 0x00


	//----- nvinfo : EIATTR_KPARAM_INFO
	.align		4
.L_9:
        /*0018*/ 	.byte	0x04, 0x17
        /*001a*/ 	.short	(.L_11 - .L_10)
.L_10:
        /*001c*/ 	.word	0x00000000
        /*0020*/ 	.short	0x0000
        /*0022*/ 	.short	0x0000
        /*0024*/ 	.byte	0x00, 0xf5, 0x21, 0x00


	//----- nvinfo : EIATTR_SPARSE_MMA_MASK
	.align		4
.L_11:
        /*0028*/ 	.byte	0x03, 0x50
        /*002a*/ 	.short	0x0000


	//----- nvinfo : EIATTR_MAXREG_COUNT
	.align		4
        /*002c*/ 	.byte	0x03, 0x1b
        /*002e*/ 	.short	0x00ff


	//----- nvinfo : EIATTR_NUM_BARRIERS
	.align		4
        /*0030*/ 	.byte	0x02, 0x4c
        /*0032*/ 	.byte	0x01
	.zero		1


	//----- nvinfo : EIATTR_MERCURY_ISA_VERSION
	.align		4
        /*0034*/ 	.byte	0x03, 0x5f
        /*0036*/ 	.short	0x0101


	//----- nvinfo : EIATTR_VRC_CTA_INIT_COUNT
	.align		4
        /*0038*/ 	.byte	0x02, 0x4a
	.zero		1
	.zero		1


	//----- nvinfo : EIATTR_EXIT_INSTR_OFFSETS
	.align		4
        /*003c*/ 	.byte	0x04, 0x1c
        /*003e*/ 	.short	(.L_13 - .L_12)


	//   ....[0]....
.L_12:
        /*0040*/ 	.word	0x00000240


	//   ....[1]....
        /*0044*/ 	.word	0x000002c0


	//----- nvinfo : EIATTR_CBANK_PARAM_SIZE
	.align		4
.L_13:
        /*0048*/ 	.byte	0x03, 0x19
        /*004a*/ 	.short	0x0010


	//----- nvinfo : EIATTR_PARAM_CBANK
	.align		4
        /*004c*/ 	.byte	0x04, 0x0a
        /*004e*/ 	.short	(.L_15 - .L_14)
	.align		4
.L_14:
        /*0050*/ 	.word	index@(.nv.constant0._Z13sum_reductionPiS_)
        /*0054*/ 	.short	0x0380
        /*0056*/ 	.short	0x0010


	//----- nvinfo : EIATTR_SW_WAR
	.align		4
.L_15:
        /*0058*/ 	.byte	0x04, 0x36
        /*005a*/ 	.short	(.L_17 - .L_16)
.L_16:
        /*005c*/ 	.word	0x00000008
.L_17:


//--------------------- .nv.callgraph             --------------------------
	.section	.nv.callgraph,"",@"SHT_CUDA_CALLGRAPH"
	.align	4
	.sectionentsize	8
	.align		4
        /*0000*/ 	.word	0x00000000
	.align		4
        /*0004*/ 	.word	0xffffffff
	.align		4
        /*0008*/ 	.word	0x00000000
	.align		4
        /*000c*/ 	.word	0xfffffffe
	.align		4
        /*0010*/ 	.word	0x00000000
	.align		4
        /*0014*/ 	.word	0xfffffffd
	.align		4
        /*0018*/ 	.word	0x00000000
	.align		4
        /*001c*/ 	.word	0xfffffffc


//--------------------- .text._Z13sum_reductionPiS_ --------------------------
	.section	.text._Z13sum_reductionPiS_,"ax",@progbits
	.align	128
        .global         _Z13sum_reductionPiS_
        .type           _Z13sum_reductionPiS_,@function
        .size           _Z13sum_reductionPiS_,(.L_x_3 - _Z13sum_reductionPiS_)
        .other          _Z13sum_reductionPiS_,@"STO_CUDA_ENTRY STV_DEFAULT"
_Z13sum_reductionPiS_:
.text._Z13sum_reductionPiS_:
[----:B------:R-:W-:Y:S01]  /*0000*/  LDC R1, c[0x0][0x37c] ;  /* 0x0000df00ff017b82 */ /* 0x000fe20000000800 */
[----:B------:R-:W0:Y:S01]  /*0010*/  S2R R9, SR_CTAID.X ;  /* 0x0000000000097919 */ /* 0x000e220000002500 */
[----:B------:R-:W0:Y:S06]  /*0020*/  LDCU UR8, c[0x0][0x360] ;  /* 0x00006c00ff0877ac */ /* 0x000e2c0008000800 */
[----:B------:R-:W1:Y:S01]  /*0030*/  LDC.64 R4, c[0x0][0x380] ;  /* 0x0000e000ff047b82 */ /* 0x000e620000000a00 */
[----:B------:R-:W2:Y:S01]  /*0040*/  S2R R11, SR_TID.X ;  /* 0x00000000000b7919 */ /* 0x000ea20000002100 */
[----:B------:R-:W3:Y:S01]  /*0050*/  LDCU.64 UR6, c[0x0][0x358] ;  /* 0x00006b00ff0677ac */ /* 0x000ee20008000a00 */
[----:B0-----:R-:W-:-:S02]  /*0060*/  IMAD R0, R9, UR8, RZ ;  /* 0x0000000809007c24 */ /* 0x001fc4000f8e02ff */
[----:B--2---:R-:W-:Y:S02]  /*0070*/  VIADD R7, R11, UR8 ;  /* 0x000000080b077c36 */ /* 0x004fe40008000000 */
[----:B------:R-:W-:-:S03]  /*0080*/  IMAD.IADD R3, R0, 0x1, R11 ;  /* 0x0000000100037824 */ /* 0x000fc600078e020b */
[----:B------:R-:W-:Y:S01]  /*0090*/  LEA R7, R0, R7, 0x1 ;  /* 0x0000000700077211 */ /* 0x000fe200078e08ff */
[----:B-1----:R-:W-:-:S04]  /*00a0*/  IMAD.WIDE R2, R3, 0x4, R4 ;  /* 0x0000000403027825 */ /* 0x002fc800078e0204 */
[----:B------:R-:W-:Y:S02]  /*00b0*/  IMAD.WIDE.U32 R4, R7, 0x4, R4 ;  /* 0x0000000407047825 */ /* 0x000fe400078e0004 */
[----:B---3--:R-:W2:Y:S04]  /*00c0*/  LDG.E R2, desc[UR6][R2.64] ;  /* 0x0000000602027981 */ /* 0x008ea8000c1e1900 */
[----:B------:R-:W2:Y:S01]  /*00d0*/  LDG.E R5, desc[UR6][R4.64] ;  /* 0x0000000604057981 */ /* 0x000ea2000c1e1900 */
[----:B------:R-:W0:Y:S01]  /*00e0*/  S2UR UR5, SR_CgaCtaId ;  /* 0x00000000000579c3 */ /* 0x000e220000008800 */
[----:B------:R-:W-:Y:S01]  /*00f0*/  UMOV UR4, 0x400 ;  /* 0x0000040000047882 */ /* 0x000fe20000000000 */
[----:B------:R-:W-:Y:S01]  /*0100*/  UISETP.GE.U32.AND UP0, UPT, UR8, 0x2, UPT ;  /* 0x000000020800788c */ /* 0x000fe2000bf06070 */
[----:B------:R-:W-:Y:S01]  /*0110*/  ISETP.NE.AND P0, PT, R11, RZ, PT ;  /* 0x000000ff0b00720c */ /* 0x000fe20003f05270 */
[----:B0-----:R-:W-:-:S06]  /*0120*/  ULEA UR4, UR5, UR4, 0x18 ;  /* 0x0000000405047291 */ /* 0x001fcc000f8ec0ff */
[----:B------:R-:W-:Y:S01]  /*0130*/  LEA R7, R11, UR4, 0x2 ;  /* 0x000000040b077c11 */ /* 0x000fe2000f8e10ff */
[----:B--2---:R-:W-:-:S05]  /*0140*/  IMAD.IADD R0, R2, 0x1, R5 ;  /* 0x0000000102007824 */ /* 0x004fca00078e0205 */
[----:B------:R0:W-:Y:S01]  /*0150*/  STS [R7], R0 ;  /* 0x0000000007007388 */ /* 0x0001e20000000800 */
[----:B------:R-:W-:Y:S06]  /*0160*/  BAR.SYNC.DEFER_BLOCKING 0x0 ;  /* 0x0000000000007b1d */ /* 0x000fec0000010000 */
[----:B------:R-:W-:Y:S05]  /*0170*/  BRA.U !UP0, `(.L_x_0) ;  /* 0x0000000108307547 */ /* 0x000fea000b800000 */
[----:B0-----:R-:W-:-:S07]  /*0180*/  MOV R0, UR8 ;  /* 0x0000000800007c02 */ /* 0x001fce0008000f00 */
.L_x_1:
[----:B------:R-:W-:-:S04]  /*0190*/  SHF.R.U32.HI R6, RZ, 0x1, R0 ;  /* 0x00000001ff067819 */ /* 0x000fc80000011600 */
[----:B------:R-:W-:-:S13]  /*01a0*/  ISETP.GE.U32.AND P1, PT, R11, R6, PT ;  /* 0x000000060b00720c */ /* 0x000fda0003f26070 */
[----:B------:R-:W-:Y:S01]  /*01b0*/  @!P1 IMAD R2, R6, 0x4, R7 ;  /* 0x0000000406029824 */ /* 0x000fe200078e0207 */
[----:B------:R-:W-:Y:S05]  /*01c0*/  @!P1 LDS R3, [R7] ;  /* 0x0000000007039984 */ /* 0x000fea0000000800 */
[----:B------:R-:W0:Y:S02]  /*01d0*/  @!P1 LDS R2, [R2] ;  /* 0x0000000002029984 */ /* 0x000e240000000800 */
[----:B0-----:R-:W-:-:S05]  /*01e0*/  @!P1 IADD3 R4, PT, PT, R2, R3, RZ ;  /* 0x0000000302049210 */ /* 0x001fca0007ffe0ff */
[----:B------:R1:W-:Y:S01]  /*01f0*/  @!P1 STS [R7], R4 ;  /* 0x0000000407009388 */ /* 0x0003e20000000800 */
[----:B------:R-:W-:Y:S01]  /*0200*/  BAR.SYNC.DEFER_BLOCKING 0x0 ;  /* 0x0000000000007b1d */ /* 0x000fe20000010000 */
[----:B------:R-:W-:Y:S02]  /*0210*/  ISETP.GT.U32.AND P1, PT, R0, 0x3, PT ;  /* 0x000000030000780c */ /* 0x000fe40003f24070 */
[----:B------:R-:W-:-:S11]  /*0220*/  MOV R0, R6 ;  /* 0x0000000600007202 */ /* 0x000fd60000000f00 */
[----:B-1----:R-:W-:Y:S05]  /*0230*/  @P1 BRA `(.L_x_1) ;  /* 0xfffffffc00d41947 */ /* 0x002fea000383ffff */
.L_x_0:
[----:B------:R-:W-:Y:S05]  /*0240*/  @P0 EXIT ;  /* 0x000000000000094d */ /* 0x000fea0003800000 */
[----:B------:R-:W1:Y:S01]  /*0250*/  S2UR UR5, SR_CgaCtaId ;  /* 0x00000000000579c3 */ /* 0x000e620000008800 */
[----:B------:R-:W-:-:S07]  /*0260*/  UMOV UR4, 0x400 ;  /* 0x0000040000047882 */ /* 0x000fce0000000000 */
[----:B------:R-:W2:Y:S01]  /*0270*/  LDC.64 R2, c[0x0][0x388] ;  /* 0x0000e200ff027b82 */ /* 0x000ea20000000a00 */
[----:B-1----:R-:W-:Y:S01]  /*0280*/  ULEA UR4, UR5, UR4, 0x18 ;  /* 0x0000000405047291 */ /* 0x002fe2000f8ec0ff */
[----:B--2---:R-:W-:-:S08]  /*0290*/  IMAD.WIDE.U32 R2, R9, 0x4, R2 ;  /* 0x0000000409027825 */ /* 0x004fd000078e0002 */
[----:B------:R-:W1:Y:S04]  /*02a0*/  LDS R5, [UR4] ;  /* 0x00000004ff057984 */ /* 0x000e680008000800 */
[----:B-1----:R-:W-:Y:S01]  /*02b0*/  STG.E desc[UR6][R2.64], R5 ;  /* 0x0000000502007986 */ /* 0x002fe2000c101906 */
[----:B------:R-:W-:Y:S05]  /*02c0*/  EXIT ;  /* 0x000000000000794d */ /* 0x000fea0003800000 */
.L_x_2:
[----:B------:R-:W-:-:S00]  /*02d0*/  BRA `(.L_x_2) ;  /* 0xfffffffc00fc7947 */ /* 0x000fc0000383ffff */
[----:B------:R-:W-:-:S00]  /*02e0*/  NOP ;  /* 0x0000000000007918 */ /* 0x000fc00000000000 */
        /* <DEDUP_REMOVED lines=9> */
.L_x_3:


//--------------------- .nv.shared._Z13sum_reductionPiS_ --------------------------
	.section	.nv.shared._Z13sum_reductionPiS_,"aw",@nobits
	.sectionflags	@""
	.align	4
.nv.shared._Z13sum_reductionPiS_:
	.zero		5120


//--------------------- .nv.shared.reserved.0     --------------------------
	.section	.nv.shared.reserved.0,"aw",@nobits
	.weak		__nv_reservedSMEM_offset_0_alias
	.size		__nv_reservedSMEM_offset_0_alias, 0, 64
	.other		__nv_reservedSMEM_offset_0_alias,@"STO_CUDA_RESERVED_SHARED STV_DEFAULT"
__nv_reservedSMEM_offset_0_alias:
	.zero		0
	.zero		64


//--------------------- .nv.constant0._Z13sum_reductionPiS_ --------------------------
	.section	.nv.constant0._Z13sum_reductionPiS_,"a",@progbits
	.sectionflags	@""
	.align	4
.nv.constant0._Z13sum_reductionPiS_:
	.zero		912


//--------------------- SYMBOLS --------------------------

	.type		.nv.reservedSmem.offset0,@object
	.size		.nv.reservedSmem.offset0,0x4
	.type		.nv.reservedSmem.cap,@object
	.size		.nv.reservedSmem.cap,0x4
